//
// Generated by NVIDIA NVVM Compiler
//
// Compiler Build ID: CL-36424714
// Cuda compilation tools, release 13.0, V13.0.88
// Based on NVVM 20.0.0
//

.version 9.0
.target sm_100
.address_size 64

	// .globl	_Z14shl_xor_kernelPiS_i

.visible .entry _Z14shl_xor_kernelPiS_i(
	.param .u64 .ptr .align 1 _Z14shl_xor_kernelPiS_i_param_0,
	.param .u64 .ptr .align 1 _Z14shl_xor_kernelPiS_i_param_1,
	.param .u32 _Z14shl_xor_kernelPiS_i_param_2
)
{
	.reg .pred 	%p<2>;
	.reg .b32 	%r<8>;
	.reg .b64 	%rd<8>;

	ld.param.u64 	%rd1, [_Z14shl_xor_kernelPiS_i_param_0];
	ld.param.u64 	%rd2, [_Z14shl_xor_kernelPiS_i_param_1];
	ld.param.u32 	%r1, [_Z14shl_xor_kernelPiS_i_param_2];
	cvta.to.global.u64 	%rd3, %rd1;
	cvta.to.global.u64 	%rd4, %rd2;
	mov.u32 	%r2, %tid.x;
	mov.u32 	%r3, %ntid.x;
	mov.u32 	%r4, %ctaid.x;
	mad.lo.s32 	%r5, %r3, %r4, %r2;
	mul.wide.s32 	%rd5, %r5, 4;
	add.s64 	%rd6, %rd4, %rd5;
	ld.global.u32 	%r6, [%rd6];
	shfl.sync.bfly.b32	%r7|%p1, %r6, %r1, 31, -1;
	add.s64 	%rd7, %rd3, %rd5;
	st.global.u32 	[%rd7], %r7;
	ret;

}


// ===== COMPILED SASS (sm_100) =====

	.target	sm_100

	.elftype	@"ET_EXEC"


//--------------------- .note.nv.tkinfo           --------------------------
	.section	.note.nv.tkinfo,"",@"SHT_NOTE"
	.sectionflags	@"SHF_NOTE_NV_TKINFO"
	.tkinfo
        /*0018*/ 	.word	0x00000002
        /*0030*/ 	.string	""
        /*0030*/ 	.string	"ptxas"
        /*0030*/ 	.string	"Cuda compilation tools, release 13.0, V13.0.88"
        /*0030*/ 	.string	"Build cuda_13.0.r13.0/compiler.36424714_0"
        /*0030*/ 	.string	"-arch sm_100 -m 64 "



//--------------------- .note.nv.cuinfo           --------------------------
	.section	.note.nv.cuinfo,"",@"SHT_NOTE"
	.sectionflags	@"SHF_NOTE_NV_CUINFO"
        /*0018*/ 	.short	0x0002
        /*001a*/ 	.short	0x0064
        /*001c*/ 	.short	0x0082
	.zero		2


//--------------------- .nv.info                  --------------------------
	.section	.nv.info,"",@"SHT_CUDA_INFO"
	.align	4


	//----- nvinfo : EIATTR_REGCOUNT
	.align		4
        /*0000*/ 	.byte	0x04, 0x2f
        /*0002*/ 	.short	(.L_1 - .L_0)
	.align		4
.L_0:
        /*0004*/ 	.word	index@(_Z14shl_xor_kernelPiS_i)
        /*0008*/ 	.word	0x0000000c


	//----- nvinfo : EIATTR_FRAME_SIZE
	.align		4
.L_1:
        /*000c*/ 	.byte	0x04, 0x11
        /*000e*/ 	.short	(.L_3 - .L_2)
	.align		4
.L_2:
        /*0010*/ 	.word	index@(_Z14shl_xor_kernelPiS_i)
        /*0014*/ 	.word	0x00000000


	//----- nvinfo : EIATTR_MIN_STACK_SIZE
	.align		4
.L_3:
        /*0018*/ 	.byte	0x04, 0x12
        /*001a*/ 	.short	(.L_5 - .L_4)
	.align		4
.L_4:
        /*001c*/ 	.word	index@(_Z14shl_xor_kernelPiS_i)
        /*0020*/ 	.word	0x00000000
.L_5:


//--------------------- .nv.compat                --------------------------
	.section	.nv.compat,"",@"SHT_CUDA_COMPAT_INFO"
	.align	4
        /*0000*/ 	.byte	0x02, 0x09, 0x00, 0x00, 0x02, 0x02, 0x01, 0x00, 0x02, 0x05, 0x05, 0x00, 0x03, 0x07, 0x01, 0x01
        /*0010*/ 	.byte	0x02, 0x03, 0x00, 0x00, 0x02, 0x06, 0x01, 0x00, 0x04, 0x0b, 0x08, 0x00, 0x09, 0x00, 0x00, 0x00
        /*0020*/ 	.byte	0x00, 0x00, 0x00, 0x00


//--------------------- .nv.info._Z14shl_xor_kernelPiS_i --------------------------
	.section	.nv.info._Z14shl_xor_kernelPiS_i,"",@"SHT_CUDA_INFO"
	.sectionflags	@""
	.align	4


	//----- nvinfo : EIATTR_CUDA_API_VERSION
	.align		4
        /*0000*/ 	.byte	0x04, 0x37
        /*0002*/ 	.short	(.L_7 - .L_6)
.L_6:
        /*0004*/ 	.word	0x00000082


	//----- nvinfo : EIATTR_KPARAM_INFO
	.align		4
.L_7:
        /*0008*/ 	.byte	0x04, 0x17
        /*000a*/ 	.short	(.L_9 - .L_8)
.L_8:
        /*000c*/ 	.word	0x00000000
        /*0010*/ 	.short	0x0002
        /*0012*/ 	.short	0x0010
        /*0014*/ 	.byte	0x00, 0xf0, 0x11, 0x00


	//----- nvinfo : EIATTR_KPARAM_INFO
	.align		4
.L_9:
        /*0018*/ 	.byte	0x04, 0x17
        /*001a*/ 	.short	(.L_11 - .L_10)
.L_10:
        /*001c*/ 	.word	0x00000000
        /*0020*/ 	.short	0x0001
        /*0022*/ 	.short	0x0008
        /*0024*/ 	.byte	0x00, 0xf5, 0x21, 0x00


	//----- nvinfo : EIATTR_KPARAM_INFO
	.align		4
.L_11:
        /*0028*/ 	.byte	0x04, 0x17
        /*002a*/ 	.short	(.L_13 - .L_12)
.L_12:
        /*002c*/ 	.word	0x00000000
        /*0030*/ 	.short	0x0000
        /*0032*/ 	.short	0x0000
        /*0034*/ 	.byte	0x00, 0xf5, 0x21, 0x00


	//----- nvinfo : EIATTR_SPARSE_MMA_MASK
	.align		4
.L_13:
        /*0038*/ 	.byte	0x03, 0x50
        /*003a*/ 	.short	0x0000


	//----- nvinfo : EIATTR_MAXREG_COUNT
	.align		4
        /*003c*/ 	.byte	0x03, 0x1b
        /*003e*/ 	.short	0x00ff


	//----- nvinfo : EIATTR_MERCURY_ISA_VERSION
	.align		4
        /*0040*/ 	.byte	0x03, 0x5f
        /*0042*/ 	.short	0x0101


	//----- nvinfo : EIATTR_COOP_GROUP_MASK_REGIDS
	.align		4
        /*0044*/ 	.byte	0x04, 0x29
        /*0046*/ 	.short	(.L_15 - .L_14)


	//   ....[0]....
.L_14:
        /*0048*/ 	.word	0xffffffff


	//----- nvinfo : EIATTR_COOP_GROUP_INSTR_OFFSETS
	.align		4
.L_15:
        /*004c*/ 	.byte	0x04, 0x28
        /*004e*/ 	.short	(.L_17 - .L_16)


	//   ....[0]....
.L_16:
        /*0050*/ 	.word	0x000000c0


	//----- nvinfo : EIATTR_VRC_CTA_INIT_COUNT
	.align		4
.L_17:
        /*0054*/ 	.byte	0x02, 0x4a
	.zero		1
	.zero		1


	//----- nvinfo : EIATTR_EXIT_INSTR_OFFSETS
	.align		4
        /*0058*/ 	.byte	0x04, 0x1c
        /*005a*/ 	.short	(.L_19 - .L_18)


	//   ....[0]....
.L_18:
        /*005c*/ 	.word	0x000000e0


	//----- nvinfo : EIATTR_CBANK_PARAM_SIZE
	.align		4
.L_19:
        /*0060*/ 	.byte	0x03, 0x19
        /*0062*/ 	.short	0x0014


	//----- nvinfo : EIATTR_PARAM_CBANK
	.align		4
        /*0064*/ 	.byte	0x04, 0x0a
        /*0066*/ 	.short	(.L_21 - .L_20)
	.align		4
.L_20:
        /*0068*/ 	.word	index@(.nv.constant0._Z14shl_xor_kernelPiS_i)
        /*006c*/ 	.short	0x0380
        /*006e*/ 	.short	0x0014


	//----- nvinfo : EIATTR_SW_WAR
	.align		4
.L_21:
        /*0070*/ 	.byte	0x04, 0x36
        /*0072*/ 	.short	(.L_23 - .L_22)
.L_22:
        /*0074*/ 	.word	0x00000008
.L_23:


//--------------------- .nv.callgraph             --------------------------
	.section	.nv.callgraph,"",@"SHT_CUDA_CALLGRAPH"
	.align	4
	.sectionentsize	8
	.align		4
        /*0000*/ 	.word	0x00000000
	.align		4
        /*0004*/ 	.word	0xffffffff
	.align		4
        /*0008*/ 	.word	0x00000000
	.align		4
        /*000c*/ 	.word	0xfffffffe
	.align		4
        /*0010*/ 	.word	0x00000000
	.align		4
        /*0014*/ 	.word	0xfffffffd
	.align		4
        /*0018*/ 	.word	0x00000000
	.align		4
        /*001c*/ 	.word	0xfffffffc


//--------------------- .text._Z14shl_xor_kernelPiS_i --------------------------
	.section	.text._Z14shl_xor_kernelPiS_i,"ax",@progbits
	.align	128
        .global         _Z14shl_xor_kernelPiS_i
        .type           _Z14shl_xor_kernelPiS_i,@function
        .size           _Z14shl_xor_kernelPiS_i,(.L_x_1 - _Z14shl_xor_kernelPiS_i)
        .other          _Z14shl_xor_kernelPiS_i,@"STO_CUDA_ENTRY STV_DEFAULT"
_Z14shl_xor_kernelPiS_i:
.text._Z14shl_xor_kernelPiS_i:
[----:B------:R-:W-:Y:S01]  /*0000*/  LDC R1, c[0x0][0x37c] ;  /* 0x0000df00ff017b82 */ /* 0x000fe20000000800 */
[----:B------:R-:W0:Y:S07]  /*0010*/  S2R R7, SR_TID.X ;  /* 0x0000000000077919 */ /* 0x000e2e0000002100 */
[----:B------:R-:W1:Y:S01]  /*0020*/  LDC.64 R2, c[0x0][0x388] ;  /* 0x0000e200ff027b82 */ /* 0x000e620000000a00 */
[----:B------:R-:W0:Y:S01]  /*0030*/  LDCU UR6, c[0x0][0x360] ;  /* 0x00006c00ff0677ac */ /* 0x000e220008000800 */
[----:B------:R-:W0:Y:S01]  /*0040*/  S2R R0, SR_CTAID.X ;  /* 0x0000000000007919 */ /* 0x000e220000002500 */
[----:B------:R-:W2:Y:S05]  /*0050*/  LDCU.64 UR4, c[0x0][0x358] ;  /* 0x00006b00ff0477ac */ /* 0x000eaa0008000a00 */
[----:B------:R-:W3:Y:S08]  /*0060*/  LDC R9, c[0x0][0x390] ;  /* 0x0000e400ff097b82 */ /* 0x000ef00000000800 */
[----:B------:R-:W4:Y:S01]  /*0070*/  LDC.64 R4, c[0x0][0x380] ;  /* 0x0000e000ff047b82 */ /* 0x000f220000000a00 */
[----:B0-----:R-:W-:-:S04]  /*0080*/  IMAD R7, R0, UR6, R7 ;  /* 0x0000000600077c24 */ /* 0x001fc8000f8e0207 */
[----:B-1----:R-:W-:-:S06]  /*0090*/  IMAD.WIDE R2, R7, 0x4, R2 ;  /* 0x0000000407027825 */ /* 0x002fcc00078e0202 */
[----:B--2---:R-:W3:Y:S01]  /*00a0*/  LDG.E R2, desc[UR4][R2.64] ;  /* 0x0000000402027981 */ /* 0x004ee2000c1e1900 */
[----:B----4-:R-:W-:-:S03]  /*00b0*/  IMAD.WIDE R4, R7, 0x4, R4 ;  /* 0x0000000407047825 */ /* 0x010fc600078e0204 */
[----:B---3--:R-:W0:Y:S04]  /*00c0*/  SHFL.BFLY PT, R9, R2, R9, 0x1f ;  /* 0x0c001f0902097589 */ /* 0x008e2800000e0000 */
[----:B0-----:R-:W-:Y:S01]  /*00d0*/  STG.E desc[UR4][R4.64], R9 ;  /* 0x0000000904007986 */ /* 0x001fe2000c101904 */
[----:B------:R-:W-:Y:S05]  /*00e0*/  EXIT ;  /* 0x000000000000794d */ /* 0x000fea0003800000 */
.L_x_0:
[----:B------:R-:W-:-:S00]  /*00f0*/  BRA `(.L_x_0) ;  /* 0xfffffffc00fc7947 */ /* 0x000fc0000383ffff */
[----:B------:R-:W-:-:S00]  /*0100*/  NOP ;  /* 0x0000000000007918 */ /* 0x000fc00000000000 */
[----:B------:R-:W-:-:S00]  /*0110*/  NOP ;  /* 0x0000000000007918 */ /* 0x000fc00000000000 */
[----:B------:R-:W-:-:S00]  /*0120*/  NOP ;  /* 0x0000000000007918 */ /* 0x000fc00000000000 */
[----:B------:R-:W-:-:S00]  /*0130*/  NOP ;  /* 0x0000000000007918 */ /* 0x000fc00000000000 */
[----:B------:R-:W-:-:S00]  /*0140*/  NOP ;  /* 0x0000000000007918 */ /* 0x000fc00000000000 */
[----:B------:R-:W-:-:S00]  /*0150*/  NOP ;  /* 0x0000000000007918 */ /* 0x000fc00000000000 */
[----:B------:R-:W-:-:S00]  /*0160*/  NOP ;  /* 0x0000000000007918 */ /* 0x000fc00000000000 */
[----:B------:R-:W-:-:S00]  /*0170*/  NOP ;  /* 0x0000000000007918 */ /* 0x000fc00000000000 */
.L_x_1:


//--------------------- .nv.shared.reserved.0     --------------------------
	.section	.nv.shared.reserved.0,"aw",@nobits
	.weak		__nv_reservedSMEM_offset_0_alias
	.size		__nv_reservedSMEM_offset_0_alias, 0, 64
	.other		__nv_reservedSMEM_offset_0_alias,@"STO_CUDA_RESERVED_SHARED STV_DEFAULT"
__nv_reservedSMEM_offset_0_alias:
	.zero		0
	.zero		64


//--------------------- .nv.constant0._Z14shl_xor_kernelPiS_i --------------------------
	.section	.nv.constant0._Z14shl_xor_kernelPiS_i,"a",@progbits
	.sectionflags	@""
	.align	4
.nv.constant0._Z14shl_xor_kernelPiS_i:
	.zero		916


//--------------------- SYMBOLS --------------------------

	.type		.nv.reservedSmem.offset0,@object
	.size		.nv.reservedSmem.offset0,0x4
